	.headerflags	@"EF_CUDA_TEXMODE_UNIFIED EF_CUDA_64BIT_ADDRESS EF_CUDA_ACCELERATORS EF_CUDA_SM90 EF_CUDA_VIRTUAL_SM(EF_CUDA_SM90)"
	.elftype	@"ET_EXEC"


//--------------------- .nv.info                  --------------------------
	.section	.nv.info,"",@"SHT_CUDA_INFO"
	.align	4


	//----- nvinfo : EIATTR_REGCOUNT
	.align		4
        /*0000*/ 	.byte	0x04, 0x2f
        /*0002*/ 	.short	(.L_2 - .L_1)
	.align		4
.L_1:
        /*0004*/ 	.word	index@(triton_poi_fused__to_copy__unsafe_index_add_arange_clamp_floor_mul_rsub_sub_4)
        /*0008*/ 	.word	0x0000001a


	//----- nvinfo : EIATTR_MIN_STACK_SIZE
	.align		4
.L_2:
        /*000c*/ 	.byte	0x04, 0x12
        /*000e*/ 	.short	(.L_4 - .L_3)
	.align		4
.L_3:
        /*0010*/ 	.word	index@(triton_poi_fused__to_copy__unsafe_index_add_arange_clamp_floor_mul_rsub_sub_4)
        /*0014*/ 	.word	0x00000000


	//----- nvinfo : EIATTR_FRAME_SIZE
	.align		4
.L_4:
        /*0018*/ 	.byte	0x04, 0x11
        /*001a*/ 	.short	(.L_6 - .L_5)
	.align		4
.L_5:
        /*001c*/ 	.word	index@(triton_poi_fused__to_copy__unsafe_index_add_arange_clamp_floor_mul_rsub_sub_4)
        /*0020*/ 	.word	0x00000000


	//----- nvinfo : EIATTR_MIN_STACK_SIZE
	.align		4
.L_6:
        /*0024*/ 	.byte	0x04, 0x12
        /*0026*/ 	.short	(.L_8 - .L_7)
	.align		4
.L_7:
        /*0028*/ 	.word	index@(triton_poi_fused__to_copy__unsafe_index_add_arange_clamp_floor_mul_rsub_sub_4)
        /*002c*/ 	.word	0x00000000
.L_8:


//--------------------- .nv.info.triton_poi_fused__to_copy__unsafe_index_add_arange_clamp_floor_mul_rsub_sub_4 --------------------------
	.section	.nv.info.triton_poi_fused__to_copy__unsafe_index_add_arange_clamp_floor_mul_rsub_sub_4,"",@"SHT_CUDA_INFO"
	.sectionflags	@""
	.align	4


	//----- nvinfo : EIATTR_CUDA_API_VERSION
	.align		4
        /*0000*/ 	.byte	0x04, 0x37
        /*0002*/ 	.short	(.L_10 - .L_9)
.L_9:
        /*0004*/ 	.word	0x0000007c


	//----- nvinfo : EIATTR_KPARAM_INFO
	.align		4
.L_10:
        /*0008*/ 	.byte	0x04, 0x17
        /*000a*/ 	.short	(.L_12 - .L_11)
.L_11:
        /*000c*/ 	.word	0x00000000
        /*0010*/ 	.short	0x000a
        /*0012*/ 	.short	0x0050
        /*0014*/ 	.byte	0x00, 0xf0, 0x11, 0x00


	//----- nvinfo : EIATTR_KPARAM_INFO
	.align		4
.L_12:
        /*0018*/ 	.byte	0x04, 0x17
        /*001a*/ 	.short	(.L_14 - .L_13)
.L_13:
        /*001c*/ 	.word	0x00000000
        /*0020*/ 	.short	0x0009
        /*0022*/ 	.short	0x0048
        /*0024*/ 	.byte	0x00, 0xf4, 0x21, 0x00


	//----- nvinfo : EIATTR_KPARAM_INFO
	.align		4
.L_14:
        /*0028*/ 	.byte	0x04, 0x17
        /*002a*/ 	.short	(.L_16 - .L_15)
.L_15:
        /*002c*/ 	.word	0x00000000
        /*0030*/ 	.short	0x0008
        /*0032*/ 	.short	0x0040
        /*0034*/ 	.byte	0x00, 0xf4, 0x21, 0x00


	//----- nvinfo : EIATTR_KPARAM_INFO
	.align		4
.L_16:
        /*0038*/ 	.byte	0x04, 0x17
        /*003a*/ 	.short	(.L_18 - .L_17)
.L_17:
        /*003c*/ 	.word	0x00000000
        /*0040*/ 	.short	0x0007
        /*0042*/ 	.short	0x0038
        /*0044*/ 	.byte	0x00, 0xf4, 0x21, 0x00


	//----- nvinfo : EIATTR_KPARAM_INFO
	.align		4
.L_18:
        /*0048*/ 	.byte	0x04, 0x17
        /*004a*/ 	.short	(.L_20 - .L_19)
.L_19:
        /*004c*/ 	.word	0x00000000
        /*0050*/ 	.short	0x0006
        /*0052*/ 	.short	0x0030
        /*0054*/ 	.byte	0x00, 0xf4, 0x21, 0x00


	//----- nvinfo : EIATTR_KPARAM_INFO
	.align		4
.L_20:
        /*0058*/ 	.byte	0x04, 0x17
        /*005a*/ 	.short	(.L_22 - .L_21)
.L_21:
        /*005c*/ 	.word	0x00000000
        /*0060*/ 	.short	0x0005
        /*0062*/ 	.short	0x0028
        /*0064*/ 	.byte	0x00, 0xf4, 0x21, 0x00


	//----- nvinfo : EIATTR_KPARAM_INFO
	.align		4
.L_22:
        /*0068*/ 	.byte	0x04, 0x17
        /*006a*/ 	.short	(.L_24 - .L_23)
.L_23:
        /*006c*/ 	.word	0x00000000
        /*0070*/ 	.short	0x0004
        /*0072*/ 	.short	0x0020
        /*0074*/ 	.byte	0x00, 0xf4, 0x21, 0x00


	//----- nvinfo : EIATTR_KPARAM_INFO
	.align		4
.L_24:
        /*0078*/ 	.byte	0x04, 0x17
        /*007a*/ 	.short	(.L_26 - .L_25)
.L_25:
        /*007c*/ 	.word	0x00000000
        /*0080*/ 	.short	0x0003
        /*0082*/ 	.short	0x0018
        /*0084*/ 	.byte	0x00, 0xf4, 0x21, 0x00


	//----- nvinfo : EIATTR_KPARAM_INFO
	.align		4
.L_26:
        /*0088*/ 	.byte	0x04, 0x17
        /*008a*/ 	.short	(.L_28 - .L_27)
.L_27:
        /*008c*/ 	.word	0x00000000
        /*0090*/ 	.short	0x0002
        /*0092*/ 	.short	0x0010
        /*0094*/ 	.byte	0x00, 0xf4, 0x21, 0x00


	//----- nvinfo : EIATTR_KPARAM_INFO
	.align		4
.L_28:
        /*0098*/ 	.byte	0x04, 0x17
        /*009a*/ 	.short	(.L_30 - .L_29)
.L_29:
        /*009c*/ 	.word	0x00000000
        /*00a0*/ 	.short	0x0001
        /*00a2*/ 	.short	0x0008
        /*00a4*/ 	.byte	0x00, 0xf4, 0x21, 0x00


	//----- nvinfo : EIATTR_KPARAM_INFO
	.align		4
.L_30:
        /*00a8*/ 	.byte	0x04, 0x17
        /*00aa*/ 	.short	(.L_32 - .L_31)
.L_31:
        /*00ac*/ 	.word	0x00000000
        /*00b0*/ 	.short	0x0000
        /*00b2*/ 	.short	0x0000
        /*00b4*/ 	.byte	0x00, 0xf4, 0x21, 0x00


	//----- nvinfo : EIATTR_SPARSE_MMA_MASK
	.align		4
.L_32:
        /*00b8*/ 	.byte	0x03, 0x50
        /*00ba*/ 	.short	0x0000


	//----- nvinfo : EIATTR_MAXREG_COUNT
	.align		4
        /*00bc*/ 	.byte	0x03, 0x1b
        /*00be*/ 	.short	0x00ff


	//----- nvinfo : EIATTR_EXIT_INSTR_OFFSETS
	.align		4
        /*00c0*/ 	.byte	0x04, 0x1c
        /*00c2*/ 	.short	(.L_34 - .L_33)


	//   ....[0]....
.L_33:
        /*00c4*/ 	.word	0x000007d0


	//   ....[1]....
        /*00c8*/ 	.word	0x000007f0


	//----- nvinfo : EIATTR_REQNTID
	.align		4
.L_34:
        /*00cc*/ 	.byte	0x04, 0x10
        /*00ce*/ 	.short	(.L_36 - .L_35)
.L_35:
        /*00d0*/ 	.word	0x00000080
        /*00d4*/ 	.word	0x00000001
        /*00d8*/ 	.word	0x00000001


	//----- nvinfo : EIATTR_CBANK_PARAM_SIZE
	.align		4
.L_36:
        /*00dc*/ 	.byte	0x03, 0x19
        /*00de*/ 	.short	0x0054


	//----- nvinfo : EIATTR_PARAM_CBANK
	.align		4
        /*00e0*/ 	.byte	0x04, 0x0a
        /*00e2*/ 	.short	(.L_38 - .L_37)
	.align		4
.L_37:
        /*00e4*/ 	.word	index@(.nv.constant0.triton_poi_fused__to_copy__unsafe_index_add_arange_clamp_floor_mul_rsub_sub_4)
        /*00e8*/ 	.short	0x0210
        /*00ea*/ 	.short	0x0054


	//----- nvinfo : EIATTR_SW_WAR
	.align		4
.L_38:
        /*00ec*/ 	.byte	0x04, 0x36
        /*00ee*/ 	.short	(.L_40 - .L_39)
.L_39:
        /*00f0*/ 	.word	0x00000008
.L_40:


//--------------------- .nv.callgraph             --------------------------
	.section	.nv.callgraph,"",@"SHT_CUDA_CALLGRAPH"
	.align	4
	.sectionentsize	8
	.align		4
        /*0000*/ 	.word	0x00000000
	.align		4
        /*0004*/ 	.word	0xffffffff
	.align		4
        /*0008*/ 	.word	0x00000000
	.align		4
        /*000c*/ 	.word	0xfffffffe
	.align		4
        /*0010*/ 	.word	0x00000000
	.align		4
        /*0014*/ 	.word	0xfffffffd
	.align		4
        /*0018*/ 	.word	0x00000000
	.align		4
        /*001c*/ 	.word	0xfffffffc


//--------------------- .nv.constant4             --------------------------
	.section	.nv.constant4,"a",@progbits
	.align	8
	.align		8
.nv.constant4:
        /*0000*/ 	.dword	_$_str


//--------------------- .text.triton_poi_fused__to_copy__unsafe_index_add_arange_clamp_floor_mul_rsub_sub_4 --------------------------
	.section	.text.triton_poi_fused__to_copy__unsafe_index_add_arange_clamp_floor_mul_rsub_sub_4,"ax",@progbits
	.align	128
        .global         triton_poi_fused__to_copy__unsafe_index_add_arange_clamp_floor_mul_rsub_sub_4
        .type           triton_poi_fused__to_copy__unsafe_index_add_arange_clamp_floor_mul_rsub_sub_4,@function
        .size           triton_poi_fused__to_copy__unsafe_index_add_arange_clamp_floor_mul_rsub_sub_4,(.L_x_1 - triton_poi_fused__to_copy__unsafe_index_add_arange_clamp_floor_mul_rsub_sub_4)
        .other          triton_poi_fused__to_copy__unsafe_index_add_arange_clamp_floor_mul_rsub_sub_4,@"STO_CUDA_ENTRY STV_DEFAULT"
triton_poi_fused__to_copy__unsafe_index_add_arange_clamp_floor_mul_rsub_sub_4:
.text.triton_poi_fused__to_copy__unsafe_index_add_arange_clamp_floor_mul_rsub_sub_4:
[----:B------:R-:W0:Y:S02]  /*0000*/  LDC R1, c[0x0][0x28] ;  /* 0x00000a00ff017b82 */ /* 0x000e240000000800 */
[----:B------:R-:W1:Y:S01]  /*0010*/  S2R R0, SR_TID.X ;  /* 0x0000000000007919 */ /* 0x000e620000002100 */
[----:B------:R-:W2:Y:S01]  /*0020*/  LDC.64 R4, c[0x0][0x228] ;  /* 0x00008a00ff047b82 */ /* 0x000ea20000000a00 */
[----:B------:R-:W-:Y:S01]  /*0030*/  ULDC.64 UR4, c[0x0][0x208] ;  /* 0x0000820000047ab9 */ /* 0x000fe20000000a00 */
[----:B------:R-:W3:Y:S01]  /*0040*/  S2R R3, SR_CTAID.X ;  /* 0x0000000000037919 */ /* 0x000ee20000002500 */
[----:B-1----:R-:W-:Y:S02]  /*0050*/  SHF.L.U32 R0, R0, 0x1, RZ ;  /* 0x0000000100007819 */ /* 0x002fe400000006ff */
[----:B---3--:R-:W-:Y:S02]  /*0060*/  SHF.R.S32.HI R11, RZ, 0x17, R3 ;  /* 0x00000017ff0b7819 */ /* 0x008fe40000011403 */
[----:B------:R-:W-:Y:S02]  /*0070*/  LOP3.LUT R0, R0, 0xfe, RZ, 0xc0, !PT ;  /* 0x000000fe00007812 */ /* 0x000fe400078ec0ff */
[----:B------:R-:W-:-:S02]  /*0080*/  SGXT R11, R11, 0x1 ;  /* 0x000000010b0b781a */ /* 0x000fc40000000200 */
[----:B------:R-:W-:-:S04]  /*0090*/  LEA R0, R3, R0, 0x8 ;  /* 0x0000000003007211 */ /* 0x000fc800078e40ff */
[----:B------:R-:W-:Y:S02]  /*00a0*/  LEA.HI R2, R11, R0, RZ, 0x8 ;  /* 0x000000000b027211 */ /* 0x000fe400078f40ff */
[----:B------:R-:W-:Y:S02]  /*00b0*/  ISETP.GE.AND P0, PT, R0, 0x400, PT ;  /* 0x000004000000780c */ /* 0x000fe40003f06270 */
[----:B------:R-:W-:-:S05]  /*00c0*/  SHF.R.S32.HI R3, RZ, 0x8, R2 ;  /* 0x00000008ff037819 */ /* 0x000fca0000011402 */
[----:B--2---:R-:W-:Y:S01]  /*00d0*/  IMAD.WIDE R4, R3, 0x4, R4 ;  /* 0x0000000403047825 */ /* 0x004fe200078e0204 */
[----:B------:R-:W-:-:S06]  /*00e0*/  CS2R R2, SRZ ;  /* 0x0000000000027805 */ /* 0x000fcc000001ff00 */
[----:B------:R-:W2:Y:S04]  /*00f0*/  @!P0 LDG.E.EL R2, desc[UR4][R4.64+0x10] ;  /* 0x0000100404028981 */ /* 0x000ea8000c2e1900 */
[----:B------:R1:W3:Y:S01]  /*0100*/  @!P0 LDG.E.EL R3, desc[UR4][R4.64+0x10] ;  /* 0x0000100404038981 */ /* 0x0002e2000c2e1900 */
[----:B------:R-:W-:Y:S01]  /*0110*/  SHF.R.S32.HI R7, RZ, 0x1f, R0 ;  /* 0x0000001fff077819 */ /* 0x000fe20000011400 */
[----:B------:R-:W-:Y:S01]  /*0120*/  HFMA2.MMA R10, -RZ, RZ, 1.373046875, 2532 ;  /* 0x3d7e68f2ff0a7435 */ /* 0x000fe200000001ff */
[----:B------:R-:W-:Y:S02]  /*0130*/  IADD3 R6, R0, 0x1, RZ ;  /* 0x0000000100067810 */ /* 0x000fe40007ffe0ff */
[----:B------:R-:W-:Y:S02]  /*0140*/  LEA.HI R7, R7, R0, RZ, 0x4 ;  /* 0x0000000007077211 */ /* 0x000fe400078f20ff */
[----:B------:R-:W-:-:S02]  /*0150*/  LEA.HI R11, R11, R6, RZ, 0x4 ;  /* 0x000000060b0b7211 */ /* 0x000fc400078f20ff */
[----:B------:R-:W-:Y:S02]  /*0160*/  LOP3.LUT R9, R7, 0xfffffff0, RZ, 0xc0, !PT ;  /* 0xfffffff007097812 */ /* 0x000fe400078ec0ff */
[----:B------:R-:W-:Y:S02]  /*0170*/  LOP3.LUT R11, R11, 0xfffffff0, RZ, 0xc0, !PT ;  /* 0xfffffff00b0b7812 */ /* 0x000fe400078ec0ff */
[----:B------:R-:W-:Y:S02]  /*0180*/  IADD3 R9, R0, -R9, RZ ;  /* 0x8000000900097210 */ /* 0x000fe40007ffe0ff */
[----:B------:R-:W-:Y:S02]  /*0190*/  IADD3 R11, R6, -R11, RZ ;  /* 0x8000000b060b7210 */ /* 0x000fe40007ffe0ff */
[----:B------:R-:W-:Y:S02]  /*01a0*/  I2FP.F32.S32 R9, R9 ;  /* 0x0000000900097245 */ /* 0x000fe40000201400 */
[----:B------:R-:W-:-:S02]  /*01b0*/  SHF.R.S32.HI R7, RZ, 0x4, R7 ;  /* 0x00000004ff077819 */ /* 0x000fc40000011407 */
[----:B------:R-:W-:Y:S01]  /*01c0*/  I2FP.F32.S32 R11, R11 ;  /* 0x0000000b000b7245 */ /* 0x000fe20000201400 */
[----:B------:R-:W-:Y:S01]  /*01d0*/  FADD R9, R9, 0.5 ;  /* 0x3f00000009097421 */ /* 0x000fe20000000000 */
[----:B-1----:R-:W-:-:S03]  /*01e0*/  LEA.HI R5, R7, R7, RZ, 0x4 ;  /* 0x0000000707057211 */ /* 0x002fc600078f20ff */
[-C--:B------:R-:W-:Y:S01]  /*01f0*/  FFMA R9, R9, R10.reuse, -0.5 ;  /* 0xbf00000009097423 */ /* 0x080fe2000000000a */
[----:B------:R-:W-:Y:S01]  /*0200*/  FADD R11, R11, 0.5 ;  /* 0x3f0000000b0b7421 */ /* 0x000fe20000000000 */
[----:B------:R-:W-:Y:S02]  /*0210*/  LOP3.LUT R6, R5, 0xfffffff0, RZ, 0xc0, !PT ;  /* 0xfffffff005067812 */ /* 0x000fe400078ec0ff */
[----:B------:R-:W1:Y:S01]  /*0220*/  FRND.FTZ.FLOOR R4, R9 ;  /* 0x0000000900047307 */ /* 0x000e620000215000 */
[----:B------:R-:W-:Y:S01]  /*0230*/  FFMA R11, R11, R10, -0.5 ;  /* 0xbf0000000b0b7423 */ /* 0x000fe2000000000a */
[----:B------:R-:W-:Y:S01]  /*0240*/  IADD3 R6, R7, -R6, RZ ;  /* 0x8000000607067210 */ /* 0x000fe20007ffe0ff */
[----:B------:R-:W-:-:S03]  /*0250*/  HFMA2.MMA R7, -RZ, RZ, 1.90625, 0 ;  /* 0x3fa00000ff077435 */ /* 0x000fc600000001ff */
[----:B------:R-:W-:Y:S02]  /*0260*/  I2FP.F32.S32 R6, R6 ;  /* 0x0000000600067245 */ /* 0x000fe40000201400 */
[----:B------:R-:W4:Y:S03]  /*0270*/  FRND.FTZ.FLOOR R8, R11 ;  /* 0x0000000b00087307 */ /* 0x000f260000215000 */
[----:B------:R-:W-:Y:S01]  /*0280*/  FADD R6, R6, 0.5 ;  /* 0x3f00000006067421 */ /* 0x000fe20000000000 */
[----:B-1----:R-:W-:-:S03]  /*0290*/  FADD R4, R9, -R4 ;  /* 0x8000000409047221 */ /* 0x002fc60000000000 */
[----:B------:R-:W-:Y:S02]  /*02a0*/  FFMA R5, R6, R10, -0.5 ;  /* 0xbf00000006057423 */ /* 0x000fe4000000000a */
[C---:B------:R-:W-:Y:S02]  /*02b0*/  FSETP.GTU.AND P1, PT, R4.reuse, RZ, PT ;  /* 0x000000ff0400720b */ /* 0x040fe40003f2c000 */
[----:B------:R-:W1:Y:S01]  /*02c0*/  FRND.FTZ.FLOOR R10, R5 ;  /* 0x00000005000a7307 */ /* 0x000e620000215000 */
[----:B----4-:R-:W-:Y:S01]  /*02d0*/  FADD R6, R11, -R8 ;  /* 0x800000080b067221 */ /* 0x010fe20000000000 */
[----:B------:R-:W-:-:S04]  /*02e0*/  FSEL R8, R4, RZ, P1 ;  /* 0x000000ff04087208 */ /* 0x000fc80000800000 */
[----:B------:R-:W-:Y:S02]  /*02f0*/  FSETP.GTU.AND P2, PT, R6, RZ, PT ;  /* 0x000000ff0600720b */ /* 0x000fe40003f4c000 */
[----:B------:R-:W-:Y:S02]  /*0300*/  FSETP.GEU.AND P3, PT, R8, 1, PT ;  /* 0x3f8000000800780b */ /* 0x000fe40003f6e000 */
[----:B------:R-:W-:Y:S02]  /*0310*/  FSEL R6, R6, RZ, P2 ;  /* 0x000000ff06067208 */ /* 0x000fe40001000000 */
[----:B------:R-:W-:Y:S02]  /*0320*/  FSETP.NAN.AND P1, PT, R8, R8, PT ;  /* 0x000000080800720b */ /* 0x000fe40003f28000 */
[C---:B------:R-:W-:Y:S01]  /*0330*/  FSETP.GEU.AND P5, PT, R6.reuse, 1, PT ;  /* 0x3f8000000600780b */ /* 0x040fe20003fae000 */
[----:B-1----:R-:W-:Y:S01]  /*0340*/  FADD R10, R5, -R10 ;  /* 0x8000000a050a7221 */ /* 0x002fe20000000000 */
[----:B------:R-:W-:-:S02]  /*0350*/  FSETP.NAN.AND P2, PT, R6, R6, PT ;  /* 0x000000060600720b */ /* 0x000fc40003f48000 */
[----:B------:R-:W-:Y:S02]  /*0360*/  MOV R5, 0x3f400000 ;  /* 0x3f40000000057802 */ /* 0x000fe40000000f00 */
[----:B------:R-:W-:Y:S02]  /*0370*/  FSETP.GTU.AND P4, PT, R10, RZ, PT ;  /* 0x000000ff0a00720b */ /* 0x000fe40003f8c000 */
[----:B------:R-:W-:Y:S02]  /*0380*/  @P3 FSEL R8, R8, 1, P1 ;  /* 0x3f80000008083808 */ /* 0x000fe40000800000 */
[----:B------:R-:W-:-:S03]  /*0390*/  FSEL R4, R10, RZ, P4 ;  /* 0x000000ff0a047208 */ /* 0x000fc60002000000 */
[C---:B------:R-:W-:Y:S01]  /*03a0*/  FFMA R13, R8.reuse, R7, -2.25 ;  /* 0xc0100000080d7423 */ /* 0x040fe20000000007 */
[----:B------:R-:W-:Y:S01]  /*03b0*/  FADD R14, -R8, 2 ;  /* 0x40000000080e7421 */ /* 0x000fe20000000100 */
[----:B------:R-:W-:Y:S01]  /*03c0*/  @P5 FSEL R6, R6, 1, P2 ;  /* 0x3f80000006065808 */ /* 0x000fe20001000000 */
[----:B------:R-:W-:Y:S01]  /*03d0*/  FADD R10, R8, 1 ;  /* 0x3f800000080a7421 */ /* 0x000fe20000000000 */
[----:B------:R-:W-:Y:S01]  /*03e0*/  FSETP.GEU.AND P2, PT, R4, 1, PT ;  /* 0x3f8000000400780b */ /* 0x000fe20003f4e000 */
[----:B------:R-:W-:Y:S01]  /*03f0*/  FMUL R13, R8, R13 ;  /* 0x0000000d080d7220 */ /* 0x000fe20000400000 */
[-C--:B------:R-:W-:Y:S01]  /*0400*/  FFMA R17, R14, -R5.reuse, 3.75 ;  /* 0x407000000e117423 */ /* 0x080fe20000000805 */
[----:B------:R-:W-:Y:S01]  /*0410*/  FADD R12, -R8, 1 ;  /* 0x3f800000080c7421 */ /* 0x000fe20000000100 */
[----:B------:R-:W-:Y:S01]  /*0420*/  FFMA R9, R10, -R5, 3.75 ;  /* 0x407000000a097423 */ /* 0x000fe20000000805 */
[----:B------:R-:W-:Y:S01]  /*0430*/  FFMA R15, R8, R13, 1 ;  /* 0x3f800000080f7423 */ /* 0x000fe2000000000d */
[----:B------:R-:W-:Y:S01]  /*0440*/  FFMA R13, R14, R17, -6 ;  /* 0xc0c000000e0d7423 */ /* 0x000fe20000000011 */
[-C--:B------:R-:W-:Y:S01]  /*0450*/  FFMA R11, R12, R7.reuse, -2.25 ;  /* 0xc01000000c0b7423 */ /* 0x080fe20000000007 */
[C---:B------:R-:W-:Y:S01]  /*0460*/  FFMA R17, R6.reuse, R7, -2.25 ;  /* 0xc010000006117423 */ /* 0x040fe20000000007 */
[----:B------:R-:W-:Y:S01]  /*0470*/  FADD R8, R6, 1 ;  /* 0x3f80000006087421 */ /* 0x000fe20000000000 */
[----:B------:R-:W-:Y:S01]  /*0480*/  FSETP.NAN.AND P1, PT, R4, R4, PT ;  /* 0x000000040400720b */ /* 0x000fe20003f28000 */
[----:B------:R-:W-:Y:S01]  /*0490*/  FFMA R9, R10, R9, -6 ;  /* 0xc0c000000a097423 */ /* 0x000fe20000000009 */
[----:B------:R-:W-:Y:S01]  /*04a0*/  FMUL R11, R12, R11 ;  /* 0x0000000b0c0b7220 */ /* 0x000fe20000400000 */
[----:B------:R-:W-:Y:S01]  /*04b0*/  FMUL R19, R6, R17 ;  /* 0x0000001106137220 */ /* 0x000fe20000400000 */
[----:B------:R-:W-:Y:S01]  /*04c0*/  FFMA R17, R8, -R5, 3.75 ;  /* 0x4070000008117423 */ /* 0x000fe20000000805 */
[----:B------:R-:W-:Y:S01]  /*04d0*/  @P2 FSEL R4, R4, 1, P1 ;  /* 0x3f80000004042808 */ /* 0x000fe20000800000 */
[----:B------:R-:W-:Y:S01]  /*04e0*/  FFMA R9, R10, R9, 3 ;  /* 0x404000000a097423 */ /* 0x000fe20000000009 */
[----:B------:R-:W-:Y:S01]  /*04f0*/  FFMA R11, R12, R11, 1 ;  /* 0x3f8000000c0b7423 */ /* 0x000fe2000000000b */
[C---:B------:R-:W-:Y:S01]  /*0500*/  FADD R12, -R6.reuse, 1 ;  /* 0x3f800000060c7421 */ /* 0x040fe20000000100 */
[----:B------:R-:W-:Y:S01]  /*0510*/  FFMA R10, R6, R19, 1 ;  /* 0x3f800000060a7423 */ /* 0x000fe20000000013 */
[----:B------:R-:W-:Y:S01]  /*0520*/  FFMA R17, R8, R17, -6 ;  /* 0xc0c0000008117423 */ /* 0x000fe20000000011 */
[----:B------:R-:W-:Y:S01]  /*0530*/  FADD R6, -R6, 2 ;  /* 0x4000000006067421 */ /* 0x000fe20000000100 */
[----:B------:R-:W-:Y:S01]  /*0540*/  FADD R16, R4, 1 ;  /* 0x3f80000004107421 */ /* 0x000fe20000000000 */
[----:B------:R-:W-:Y:S01]  /*0550*/  FFMA R13, R14, R13, 3 ;  /* 0x404000000e0d7423 */ /* 0x000fe2000000000d */
[----:B------:R-:W-:Y:S01]  /*0560*/  FFMA R19, R12, R7, -2.25 ;  /* 0xc01000000c137423 */ /* 0x000fe20000000007 */
[----:B------:R-:W-:Y:S01]  /*0570*/  FFMA R14, R8, R17, 3 ;  /* 0x40400000080e7423 */ /* 0x000fe20000000011 */
[-C--:B------:R-:W-:Y:S01]  /*0580*/  FFMA R21, R6, -R5.reuse, 3.75 ;  /* 0x4070000006157423 */ /* 0x080fe20000000805 */
[----:B------:R-:W-:Y:S01]  /*0590*/  FFMA R23, R16, -R5, 3.75 ;  /* 0x4070000010177423 */ /* 0x000fe20000000805 */
[----:B------:R-:W-:Y:S01]  /*05a0*/  FMUL R19, R12, R19 ;  /* 0x000000130c137220 */ /* 0x000fe20000400000 */
[----:B------:R-:W-:Y:S01]  /*05b0*/  FFMA R17, R4, R7, -2.25 ;  /* 0xc010000004117423 */ /* 0x000fe20000000007 */
[----:B------:R-:W-:Y:S01]  /*05c0*/  FFMA R21, R6, R21, -6 ;  /* 0xc0c0000006157423 */ /* 0x000fe20000000015 */
[----:B------:R-:W-:Y:S01]  /*05d0*/  FFMA R23, R16, R23, -6 ;  /* 0xc0c0000010177423 */ /* 0x000fe20000000017 */
[----:B------:R-:W-:Y:S01]  /*05e0*/  FFMA R19, R12, R19, 1 ;  /* 0x3f8000000c137423 */ /* 0x000fe20000000013 */
[----:B------:R-:W-:Y:S01]  /*05f0*/  FMUL R17, R4, R17 ;  /* 0x0000001104117220 */ /* 0x000fe20000400000 */
[----:B------:R-:W-:Y:S01]  /*0600*/  FFMA R12, R6, R21, 3 ;  /* 0x40400000060c7423 */ /* 0x000fe20000000015 */
[----:B------:R-:W-:Y:S01]  /*0610*/  FFMA R6, R16, R23, 3 ;  /* 0x4040000010067423 */ /* 0x000fe20000000017 */
[----:B------:R-:W-:-:S04]  /*0620*/  FADD R16, -R4, 1 ;  /* 0x3f80000004107421 */ /* 0x000fc80000000100 */
[----:B------:R-:W-:-:S04]  /*0630*/  FFMA R7, R16, R7, -2.25 ;  /* 0xc010000010077423 */ /* 0x000fc80000000007 */
[----:B------:R-:W-:-:S04]  /*0640*/  FMUL R7, R16, R7 ;  /* 0x0000000710077220 */ /* 0x000fc80000400000 */
[----:B------:R-:W-:Y:S01]  /*0650*/  FFMA R7, R16, R7, 1 ;  /* 0x3f80000010077423 */ /* 0x000fe20000000007 */
[----:B--2---:R-:W-:Y:S01]  /*0660*/  FMUL R8, R15, R2 ;  /* 0x000000020f087220 */ /* 0x004fe20000400000 */
[----:B---3--:R-:W-:-:S03]  /*0670*/  FMUL R15, R14, R3 ;  /* 0x000000030e0f7220 */ /* 0x008fc60000400000 */
[-C--:B------:R-:W-:Y:S02]  /*0680*/  FFMA R14, R9, R2.reuse, R8 ;  /* 0x00000002090e7223 */ /* 0x080fe40000000008 */
[----:B------:R-:W1:Y:S01]  /*0690*/  LDC.64 R8, c[0x0][0x210] ;  /* 0x00008400ff087b82 */ /* 0x000e620000000a00 */
[----:B------:R-:W-:Y:S01]  /*06a0*/  FFMA R10, R10, R3, R15 ;  /* 0x000000030a0a7223 */ /* 0x000fe2000000000f */
[----:B------:R-:W-:-:S03]  /*06b0*/  FFMA R14, R11, R2, R14 ;  /* 0x000000020b0e7223 */ /* 0x000fc6000000000e */
[----:B------:R-:W-:Y:S01]  /*06c0*/  FFMA R19, R19, R3, R10 ;  /* 0x0000000313137223 */ /* 0x000fe2000000000a */
[C---:B------:R-:W-:Y:S01]  /*06d0*/  FFMA R10, R4.reuse, R17, 1 ;  /* 0x3f800000040a7423 */ /* 0x040fe20000000011 */
[----:B------:R-:W-:Y:S01]  /*06e0*/  FFMA R13, R13, R2, R14 ;  /* 0x000000020d0d7223 */ /* 0x000fe2000000000e */
[----:B------:R-:W-:Y:S01]  /*06f0*/  FADD R4, -R4, 2 ;  /* 0x4000000004047421 */ /* 0x000fe20000000100 */
[----:B------:R-:W-:Y:S02]  /*0700*/  FFMA R19, R12, R3, R19 ;  /* 0x000000030c137223 */ /* 0x000fe40000000013 */
[-C--:B------:R-:W-:Y:S01]  /*0710*/  FMUL R3, R13, R10.reuse ;  /* 0x0000000a0d037220 */ /* 0x080fe20000400000 */
[----:B------:R-:W-:Y:S01]  /*0720*/  FFMA R5, R4, -R5, 3.75 ;  /* 0x4070000004057423 */ /* 0x000fe20000000805 */
[----:B------:R-:W-:Y:S02]  /*0730*/  FMUL R10, R19, R10 ;  /* 0x0000000a130a7220 */ /* 0x000fe40000400000 */
[----:B------:R-:W-:Y:S01]  /*0740*/  FFMA R2, R6, R13, R3 ;  /* 0x0000000d06027223 */ /* 0x000fe20000000003 */
[----:B------:R-:W-:Y:S01]  /*0750*/  FFMA R5, R4, R5, -6 ;  /* 0xc0c0000004057423 */ /* 0x000fe20000000005 */
[----:B------:R-:W-:-:S02]  /*0760*/  FFMA R10, R6, R19, R10 ;  /* 0x00000013060a7223 */ /* 0x000fc4000000000a */
[----:B------:R-:W-:Y:S01]  /*0770*/  FFMA R3, R13, R7, R2 ;  /* 0x000000070d037223 */ /* 0x000fe20000000002 */
[----:B------:R-:W-:Y:S01]  /*0780*/  FFMA R4, R4, R5, 3 ;  /* 0x4040000004047423 */ /* 0x000fe20000000005 */
[----:B------:R-:W-:Y:S01]  /*0790*/  FFMA R7, R19, R7, R10 ;  /* 0x0000000713077223 */ /* 0x000fe2000000000a */
[----:B-1----:R-:W-:-:S04]  /*07a0*/  IMAD.WIDE R8, R0, 0x4, R8 ;  /* 0x0000000400087825 */ /* 0x002fc800078e0208 */
[----:B------:R-:W-:Y:S01]  /*07b0*/  FFMA R6, R13, R4, R3 ;  /* 0x000000040d067223 */ /* 0x000fe20000000003 */
[----:B------:R-:W-:Y:S01]  /*07c0*/  FFMA R7, R4, R19, R7 ;  /* 0x0000001304077223 */ /* 0x000fe20000000007 */
[----:B------:R-:W-:Y:S06]  /*07d0*/  @P0 EXIT ;  /* 0x000000000000094d */ /* 0x000fec0003800000 */
[----:B------:R-:W-:Y:S01]  /*07e0*/  STG.E.64 desc[UR4][R8.64], R6 ;  /* 0x0000000608007986 */ /* 0x000fe2000c101b04 */
[----:B------:R-:W-:Y:S05]  /*07f0*/  EXIT ;  /* 0x000000000000794d */ /* 0x000fea0003800000 */
.L_x_0:
[----:B------:R-:W-:-:S00]  /*0800*/  BRA `(.L_x_0) ;  /* 0xfffffffc00fc7947 */ /* 0x000fc0000383ffff */
[----:B------:R-:W-:-:S00]  /*0810*/  NOP ;  /* 0x0000000000007918 */ /* 0x000fc00000000000 */
        /* <DEDUP_REMOVED lines=14> */
.L_x_1:


//--------------------- .nv.global.init           --------------------------
	.section	.nv.global.init,"aw",@progbits
.nv.global.init:
	.type		_$_str,@object
	.size		_$_str,(.L_0 - _$_str)
_$_str:
        /*0000*/ 	.byte	0x5f, 0x5f, 0x43, 0x55, 0x44, 0x41, 0x5f, 0x46, 0x54, 0x5a, 0x00
.L_0:


//--------------------- .nv.constant0.triton_poi_fused__to_copy__unsafe_index_add_arange_clamp_floor_mul_rsub_sub_4 --------------------------
	.section	.nv.constant0.triton_poi_fused__to_copy__unsafe_index_add_arange_clamp_floor_mul_rsub_sub_4,"a",@progbits
	.sectionflags	@""
	.align	4
.nv.constant0.triton_poi_fused__to_copy__unsafe_index_add_arange_clamp_floor_mul_rsub_sub_4:
	.zero		612
